//
// Generated by NVIDIA NVVM Compiler
//
// Compiler Build ID: CL-36424714
// Cuda compilation tools, release 13.0, V13.0.88
// Based on NVVM 20.0.0
//

.version 9.0
.target sm_100
.address_size 64

	// .globl	_Z17kernel_operationsiPfi
.global .align 4 .u32 lock_var;
.global .align 4 .u32 counter;

.visible .entry _Z17kernel_operationsiPfi(
	.param .u32 _Z17kernel_operationsiPfi_param_0,
	.param .u64 .ptr .align 1 _Z17kernel_operationsiPfi_param_1,
	.param .u32 _Z17kernel_operationsiPfi_param_2
)
{
	.reg .pred 	%p<8>;
	.reg .b32 	%r<23>;
	.reg .b32 	%f<6>;
	.reg .b64 	%rd<7>;

	ld.param.u32 	%r8, [_Z17kernel_operationsiPfi_param_0];
	ld.param.u64 	%rd5, [_Z17kernel_operationsiPfi_param_1];
	ld.param.u32 	%r9, [_Z17kernel_operationsiPfi_param_2];
	cvta.to.global.u64 	%rd1, %rd5;
	setp.lt.s32 	%p1, %r8, 1;
	@%p1 bra 	$L__BB0_10;
	setp.gt.s32 	%p2, %r9, 1;
	@%p2 bra 	$L__BB0_5;
	mov.b32 	%r22, 0;
$L__BB0_3:
	atom.relaxed.global.cas.b32 	%r11, [lock_var], 0, 1;
	setp.ne.s32 	%p3, %r11, 0;
	@%p3 bra 	$L__BB0_3;
	ld.global.u32 	%r12, [counter];
	add.s32 	%r13, %r12, 1;
	st.global.u32 	[counter], %r13;
	ld.global.f32 	%f1, [%rd1];
	add.f32 	%f2, %f1, 0f3F800000;
	st.global.f32 	[%rd1], %f2;
	membar.gl;
	atom.global.exch.b32 	%r14, [lock_var], 0;
	add.s32 	%r22, %r22, 1;
	setp.ne.s32 	%p4, %r22, %r8;
	@%p4 bra 	$L__BB0_3;
	bra.uni 	$L__BB0_10;
$L__BB0_5:
	add.s64 	%rd2, %rd1, 4;
	neg.s32 	%r1, %r9;
	mov.b32 	%r20, 0;
$L__BB0_6:
	atom.relaxed.global.cas.b32 	%r16, [lock_var], 0, 1;
	setp.ne.s32 	%p5, %r16, 0;
	@%p5 bra 	$L__BB0_6;
	ld.global.u32 	%r17, [counter];
	add.s32 	%r18, %r17, 1;
	st.global.u32 	[counter], %r18;
	ld.global.f32 	%f3, [%rd1];
	add.f32 	%f4, %f3, 0f3F800000;
	st.global.f32 	[%rd1], %f4;
	mov.u32 	%r21, %r1;
	mov.u64 	%rd6, %rd2;
$L__BB0_8:
	.pragma "nounroll";
	ld.global.f32 	%f5, [%rd6+-4];
	st.global.f32 	[%rd6], %f5;
	add.s64 	%rd6, %rd6, 4;
	add.s32 	%r21, %r21, 1;
	setp.ne.s32 	%p6, %r21, -1;
	@%p6 bra 	$L__BB0_8;
	membar.gl;
	atom.global.exch.b32 	%r19, [lock_var], 0;
	add.s32 	%r20, %r20, 1;
	setp.eq.s32 	%p7, %r20, %r8;
	@%p7 bra 	$L__BB0_10;
	bra.uni 	$L__BB0_6;
$L__BB0_10:
	ret;

}


// ===== COMPILED SASS (sm_100) =====

	.target	sm_100

	.elftype	@"ET_EXEC"


//--------------------- .note.nv.tkinfo           --------------------------
	.section	.note.nv.tkinfo,"",@"SHT_NOTE"
	.sectionflags	@"SHF_NOTE_NV_TKINFO"
	.tkinfo
        /*0018*/ 	.word	0x00000002
        /*0030*/ 	.string	""
        /*0030*/ 	.string	"ptxas"
        /*0030*/ 	.string	"Cuda compilation tools, release 13.0, V13.0.88"
        /*0030*/ 	.string	"Build cuda_13.0.r13.0/compiler.36424714_0"
        /*0030*/ 	.string	"-arch sm_100 -m 64 "



//--------------------- .note.nv.cuinfo           --------------------------
	.section	.note.nv.cuinfo,"",@"SHT_NOTE"
	.sectionflags	@"SHF_NOTE_NV_CUINFO"
        /*0018*/ 	.short	0x0002
        /*001a*/ 	.short	0x0064
        /*001c*/ 	.short	0x0082
	.zero		2


//--------------------- .nv.info                  --------------------------
	.section	.nv.info,"",@"SHT_CUDA_INFO"
	.align	4


	//----- nvinfo : EIATTR_REGCOUNT
	.align		4
        /*0000*/ 	.byte	0x04, 0x2f
        /*0002*/ 	.short	(.L_3 - .L_2)
	.align		4
.L_2:
        /*0004*/ 	.word	index@(_Z17kernel_operationsiPfi)
        /*0008*/ 	.word	0x00000010


	//----- nvinfo : EIATTR_FRAME_SIZE
	.align		4
.L_3:
        /*000c*/ 	.byte	0x04, 0x11
        /*000e*/ 	.short	(.L_5 - .L_4)
	.align		4
.L_4:
        /*0010*/ 	.word	index@(_Z17kernel_operationsiPfi)
        /*0014*/ 	.word	0x00000000


	//----- nvinfo : EIATTR_MIN_STACK_SIZE
	.align		4
.L_5:
        /*0018*/ 	.byte	0x04, 0x12
        /*001a*/ 	.short	(.L_7 - .L_6)
	.align		4
.L_6:
        /*001c*/ 	.word	index@(_Z17kernel_operationsiPfi)
        /*0020*/ 	.word	0x00000000
.L_7:


//--------------------- .nv.compat                --------------------------
	.section	.nv.compat,"",@"SHT_CUDA_COMPAT_INFO"
	.align	4
        /*0000*/ 	.byte	0x02, 0x09, 0x00, 0x00, 0x02, 0x02, 0x01, 0x00, 0x02, 0x05, 0x05, 0x00, 0x03, 0x07, 0x01, 0x01
        /*0010*/ 	.byte	0x02, 0x03, 0x00, 0x00, 0x02, 0x06, 0x01, 0x00, 0x04, 0x0b, 0x08, 0x00, 0x09, 0x00, 0x00, 0x00
        /*0020*/ 	.byte	0x00, 0x00, 0x00, 0x00


//--------------------- .nv.info._Z17kernel_operationsiPfi --------------------------
	.section	.nv.info._Z17kernel_operationsiPfi,"",@"SHT_CUDA_INFO"
	.sectionflags	@""
	.align	4


	//----- nvinfo : EIATTR_CUDA_API_VERSION
	.align		4
        /*0000*/ 	.byte	0x04, 0x37
        /*0002*/ 	.short	(.L_9 - .L_8)
.L_8:
        /*0004*/ 	.word	0x00000082


	//----- nvinfo : EIATTR_KPARAM_INFO
	.align		4
.L_9:
        /*0008*/ 	.byte	0x04, 0x17
        /*000a*/ 	.short	(.L_11 - .L_10)
.L_10:
        /*000c*/ 	.word	0x00000000
        /*0010*/ 	.short	0x0002
        /*0012*/ 	.short	0x0010
        /*0014*/ 	.byte	0x00, 0xf0, 0x11, 0x00


	//----- nvinfo : EIATTR_KPARAM_INFO
	.align		4
.L_11:
        /*0018*/ 	.byte	0x04, 0x17
        /*001a*/ 	.short	(.L_13 - .L_12)
.L_12:
        /*001c*/ 	.word	0x00000000
        /*0020*/ 	.short	0x0001
        /*0022*/ 	.short	0x0008
        /*0024*/ 	.byte	0x00, 0xf5, 0x21, 0x00


	//----- nvinfo : EIATTR_KPARAM_INFO
	.align		4
.L_13:
        /*0028*/ 	.byte	0x04, 0x17
        /*002a*/ 	.short	(.L_15 - .L_14)
.L_14:
        /*002c*/ 	.word	0x00000000
        /*0030*/ 	.short	0x0000
        /*0032*/ 	.short	0x0000
        /*0034*/ 	.byte	0x00, 0xf0, 0x11, 0x00


	//----- nvinfo : EIATTR_SPARSE_MMA_MASK
	.align		4
.L_15:
        /*0038*/ 	.byte	0x03, 0x50
        /*003a*/ 	.short	0x0000


	//----- nvinfo : EIATTR_MAXREG_COUNT
	.align		4
        /*003c*/ 	.byte	0x03, 0x1b
        /*003e*/ 	.short	0x00ff


	//----- nvinfo : EIATTR_MERCURY_ISA_VERSION
	.align		4
        /*0040*/ 	.byte	0x03, 0x5f
        /*0042*/ 	.short	0x0101


	//----- nvinfo : EIATTR_VRC_CTA_INIT_COUNT
	.align		4
        /*0044*/ 	.byte	0x02, 0x4a
	.zero		1
	.zero		1


	//----- nvinfo : EIATTR_EXIT_INSTR_OFFSETS
	.align		4
        /*0048*/ 	.byte	0x04, 0x1c
        /*004a*/ 	.short	(.L_17 - .L_16)


	//   ....[0]....
.L_16:
        /*004c*/ 	.word	0x00000030


	//   ....[1]....
        /*0050*/ 	.word	0x00000230


	//   ....[2]....
        /*0054*/ 	.word	0x00000500


	//----- nvinfo : EIATTR_CRS_STACK_SIZE
	.align		4
.L_17:
        /*0058*/ 	.byte	0x04, 0x1e
        /*005a*/ 	.short	(.L_19 - .L_18)
.L_18:
        /*005c*/ 	.word	0x00000000


	//----- nvinfo : EIATTR_CBANK_PARAM_SIZE
	.align		4
.L_19:
        /*0060*/ 	.byte	0x03, 0x19
        /*0062*/ 	.short	0x0014


	//----- nvinfo : EIATTR_PARAM_CBANK
	.align		4
        /*0064*/ 	.byte	0x04, 0x0a
        /*0066*/ 	.short	(.L_21 - .L_20)
	.align		4
.L_20:
        /*0068*/ 	.word	index@(.nv.constant0._Z17kernel_operationsiPfi)
        /*006c*/ 	.short	0x0380
        /*006e*/ 	.short	0x0014


	//----- nvinfo : EIATTR_SW_WAR
	.align		4
.L_21:
        /*0070*/ 	.byte	0x04, 0x36
        /*0072*/ 	.short	(.L_23 - .L_22)
.L_22:
        /*0074*/ 	.word	0x00000008
.L_23:


//--------------------- .nv.callgraph             --------------------------
	.section	.nv.callgraph,"",@"SHT_CUDA_CALLGRAPH"
	.align	4
	.sectionentsize	8
	.align		4
        /*0000*/ 	.word	0x00000000
	.align		4
        /*0004*/ 	.word	0xffffffff
	.align		4
        /*0008*/ 	.word	0x00000000
	.align		4
        /*000c*/ 	.word	0xfffffffe
	.align		4
        /*0010*/ 	.word	0x00000000
	.align		4
        /*0014*/ 	.word	0xfffffffd
	.align		4
        /*0018*/ 	.word	0x00000000
	.align		4
        /*001c*/ 	.word	0xfffffffc


//--------------------- .nv.constant4             --------------------------
	.section	.nv.constant4,"a",@progbits
	.align	8
	.align		8
.nv.constant4:
        /*0000*/ 	.dword	lock_var
	.align		8
        /*0008*/ 	.dword	counter


//--------------------- .text._Z17kernel_operationsiPfi --------------------------
	.section	.text._Z17kernel_operationsiPfi,"ax",@progbits
	.align	128
        .global         _Z17kernel_operationsiPfi
        .type           _Z17kernel_operationsiPfi,@function
        .size           _Z17kernel_operationsiPfi,(.L_x_10 - _Z17kernel_operationsiPfi)
        .other          _Z17kernel_operationsiPfi,@"STO_CUDA_ENTRY STV_DEFAULT"
_Z17kernel_operationsiPfi:
.text._Z17kernel_operationsiPfi:
[----:B------:R-:W-:Y:S08]  /*0000*/  LDC R1, c[0x0][0x37c] ;  /* 0x0000df00ff017b82 */ /* 0x000ff00000000800 */
[----:B------:R-:W0:Y:S02]  /*0010*/  LDC R0, c[0x0][0x380] ;  /* 0x0000e000ff007b82 */ /* 0x000e240000000800 */
[----:B0-----:R-:W-:-:S13]  /*0020*/  ISETP.GE.AND P0, PT, R0, 0x1, PT ;  /* 0x000000010000780c */ /* 0x001fda0003f06270 */
[----:B------:R-:W-:Y:S05]  /*0030*/  @!P0 EXIT ;  /* 0x000000000000894d */ /* 0x000fea0003800000 */
[----:B------:R-:W0:Y:S01]  /*0040*/  LDCU UR5, c[0x0][0x390] ;  /* 0x00007200ff0577ac */ /* 0x000e220008000800 */
[----:B------:R-:W1:Y:S01]  /*0050*/  LDCU.64 UR8, c[0x0][0x358] ;  /* 0x00006b00ff0877ac */ /* 0x000e620008000a00 */
[----:B0-----:R-:W-:-:S09]  /*0060*/  UISETP.GT.AND UP0, UPT, UR5, 0x1, UPT ;  /* 0x000000010500788c */ /* 0x001fd2000bf04270 */
[----:B-1----:R-:W-:Y:S05]  /*0070*/  BRA.U UP0, `(.L_x_0) ;  /* 0x0000000100707547 */ /* 0x002fea000b800000 */
[----:B------:R-:W0:Y:S01]  /*0080*/  LDC.64 R2, c[0x4][RZ] ;  /* 0x01000000ff027b82 */ /* 0x000e220000000a00 */
[----:B------:R-:W-:Y:S01]  /*0090*/  IMAD.MOV.U32 R0, RZ, RZ, RZ ;  /* 0x000000ffff007224 */ /* 0x000fe200078e00ff */
[----:B------:R-:W1:Y:S06]  /*00a0*/  LDCU UR4, c[0x0][0x380] ;  /* 0x00007000ff0477ac */ /* 0x000e6c0008000800 */
.L_x_3:
[----:B-----5:R-:W-:Y:S01]  /*00b0*/  BSSY B0, `(.L_x_1) ;  /* 0x0000007000007945 */ /* 0x020fe20003800000 */
.L_x_2:
[----:B------:R-:W-:Y:S02]  /*00c0*/  HFMA2 R4, -RZ, RZ, 0, 0 ;  /* 0x00000000ff047431 */ /* 0x000fe400000001ff */
[----:B------:R-:W-:Y:S01]  /*00d0*/  IMAD.MOV.U32 R5, RZ, RZ, 0x1 ;  /* 0x00000001ff057424 */ /* 0x000fe200078e00ff */
[----:B------:R-:W-:Y:S05]  /*00e0*/  YIELD ;  /* 0x0000000000007946 */ /* 0x000fea0003800000 */
[----:B0-----:R-:W2:Y:S02]  /*00f0*/  ATOMG.E.CAS.STRONG.GPU PT, R4, [R2], R4, R5 ;  /* 0x00000004020473a9 */ /* 0x001ea400001ee105 */
[----:B--2---:R-:W-:-:S13]  /*0100*/  ISETP.NE.AND P0, PT, R4, RZ, PT ;  /* 0x000000ff0400720c */ /* 0x004fda0003f05270 */
[----:B------:R-:W-:Y:S05]  /*0110*/  @P0 BRA `(.L_x_2) ;  /* 0xfffffffc00e80947 */ /* 0x000fea000383ffff */
[----:B-1----:R-:W-:Y:S05]  /*0120*/  BSYNC B0 ;  /* 0x0000000000007941 */ /* 0x002fea0003800000 */
.L_x_1:
[----:B------:R-:W0:Y:S02]  /*0130*/  LDC.64 R4, c[0x4][0x8] ;  /* 0x01000200ff047b82 */ /* 0x000e240000000a00 */
[----:B0-----:R-:W2:Y:S06]  /*0140*/  LDG.E R8, desc[UR8][R4.64] ;  /* 0x0000000804087981 */ /* 0x001eac000c1e1900 */
[----:B------:R-:W0:Y:S01]  /*0150*/  LDC.64 R6, c[0x0][0x388] ;  /* 0x0000e200ff067b82 */ /* 0x000e220000000a00 */
[----:B--2---:R-:W-:-:S05]  /*0160*/  VIADD R9, R8, 0x1 ;  /* 0x0000000108097836 */ /* 0x004fca0000000000 */
[----:B------:R2:W-:Y:S04]  /*0170*/  STG.E desc[UR8][R4.64], R9 ;  /* 0x0000000904007986 */ /* 0x0005e8000c101908 */
[----:B0-----:R-:W3:Y:S02]  /*0180*/  LDG.E R8, desc[UR8][R6.64] ;  /* 0x0000000806087981 */ /* 0x001ee4000c1e1900 */
[----:B---3--:R-:W-:-:S05]  /*0190*/  FADD R11, R8, 1 ;  /* 0x3f800000080b7421 */ /* 0x008fca0000000000 */
[----:B------:R2:W-:Y:S01]  /*01a0*/  STG.E desc[UR8][R6.64], R11 ;  /* 0x0000000b06007986 */ /* 0x0005e2000c101908 */
[----:B------:R-:W-:Y:S06]  /*01b0*/  MEMBAR.SC.GPU ;  /* 0x0000000000007992 */ /* 0x000fec0000002000 */
[----:B------:R-:W-:-:S00]  /*01c0*/  ERRBAR ;  /* 0x00000000000079ab */ /* 0x000fc00000000000 */
[----:B------:R-:W-:Y:S06]  /*01d0*/  CGAERRBAR ;  /* 0x00000000000075ab */ /* 0x000fec0000000000 */
[----:B------:R-:W-:Y:S01]  /*01e0*/  CCTL.IVALL ;  /* 0x00000000ff00798f */ /* 0x000fe20002000000 */
[----:B------:R-:W-:-:S03]  /*01f0*/  VIADD R0, R0, 0x1 ;  /* 0x0000000100007836 */ /* 0x000fc60000000000 */
[----:B------:R2:W5:Y:S02]  /*0200*/  ATOMG.E.EXCH.STRONG.GPU PT, RZ, desc[UR8][R2.64], RZ ;  /* 0x800000ff02ff79a8 */ /* 0x000564000c1ef108 */
[----:B------:R-:W-:-:S13]  /*0210*/  ISETP.NE.AND P0, PT, R0, UR4, PT ;  /* 0x0000000400007c0c */ /* 0x000fda000bf05270 */
[----:B--2---:R-:W-:Y:S05]  /*0220*/  @P0 BRA `(.L_x_3) ;  /* 0xfffffffc00a00947 */ /* 0x004fea000383ffff */
[----:B------:R-:W-:Y:S05]  /*0230*/  EXIT ;  /* 0x000000000000794d */ /* 0x000fea0003800000 */
.L_x_0:
[----:B------:R-:W0:Y:S01]  /*0240*/  LDCU.64 UR6, c[0x0][0x388] ;  /* 0x00007100ff0677ac */ /* 0x000e220008000a00 */
[----:B------:R-:W-:Y:S01]  /*0250*/  HFMA2 R0, -RZ, RZ, 0, 0 ;  /* 0x00000000ff007431 */ /* 0x000fe200000001ff */
[----:B0-----:R-:W-:Y:S02]  /*0260*/  UIADD3 UR4, UP0, UPT, UR6, 0x4, URZ ;  /* 0x0000000406047890 */ /* 0x001fe4000ff1e0ff */
[----:B------:R-:W-:Y:S02]  /*0270*/  UIADD3 UR6, UPT, UPT, -UR5, URZ, URZ ;  /* 0x000000ff05067290 */ /* 0x000fe4000fffe1ff */
[----:B------:R-:W-:-:S12]  /*0280*/  UIADD3.X UR5, UPT, UPT, URZ, UR7, URZ, UP0, !UPT ;  /* 0x00000007ff057290 */ /* 0x000fd800087fe4ff */
.L_x_8:
[----:B0----5:R-:W-:Y:S01]  /*0290*/  BSSY B0, `(.L_x_4) ;  /* 0x0000008000007945 */ /* 0x021fe20003800000 */
.L_x_5:
[----:B------:R-:W0:Y:S01]  /*02a0*/  LDC.64 R2, c[0x4][RZ] ;  /* 0x01000000ff027b82 */ /* 0x000e220000000a00 */
[----:B------:R-:W-:Y:S01]  /*02b0*/  IMAD.MOV.U32 R4, RZ, RZ, RZ ;  /* 0x000000ffff047224 */ /* 0x000fe200078e00ff */
[----:B------:R-:W-:Y:S05]  /*02c0*/  YIELD ;  /* 0x0000000000007946 */ /* 0x000fea0003800000 */
[----:B------:R-:W-:-:S05]  /*02d0*/  IMAD.MOV.U32 R5, RZ, RZ, 0x1 ;  /* 0x00000001ff057424 */ /* 0x000fca00078e00ff */
[----:B0-----:R-:W2:Y:S02]  /*02e0*/  ATOMG.E.CAS.STRONG.GPU PT, R4, [R2], R4, R5 ;  /* 0x00000004020473a9 */ /* 0x001ea400001ee105 */
[----:B--2---:R-:W-:-:S13]  /*02f0*/  ISETP.NE.AND P0, PT, R4, RZ, PT ;  /* 0x000000ff0400720c */ /* 0x004fda0003f05270 */
[----:B------:R-:W-:Y:S05]  /*0300*/  @P0 BRA `(.L_x_5) ;  /* 0xfffffffc00e40947 */ /* 0x000fea000383ffff */
[----:B------:R-:W-:Y:S05]  /*0310*/  BSYNC B0 ;  /* 0x0000000000007941 */ /* 0x000fea0003800000 */
.L_x_4:
[----:B------:R-:W0:Y:S02]  /*0320*/  LDC.64 R4, c[0x4][0x8] ;  /* 0x01000200ff047b82 */ /* 0x000e240000000a00 */
[----:B0-----:R-:W2:Y:S06]  /*0330*/  LDG.E R8, desc[UR8][R4.64] ;  /* 0x0000000804087981 */ /* 0x001eac000c1e1900 */
[----:B------:R-:W0:Y:S01]  /*0340*/  LDC.64 R6, c[0x0][0x388] ;  /* 0x0000e200ff067b82 */ /* 0x000e220000000a00 */
[----:B--2---:R-:W-:-:S05]  /*0350*/  IADD3 R9, PT, PT, R8, 0x1, RZ ;  /* 0x0000000108097810 */ /* 0x004fca0007ffe0ff */
[----:B------:R1:W-:Y:S04]  /*0360*/  STG.E desc[UR8][R4.64], R9 ;  /* 0x0000000904007986 */ /* 0x0003e8000c101908 */
[----:B0-----:R-:W2:Y:S01]  /*0370*/  LDG.E R8, desc[UR8][R6.64] ;  /* 0x0000000806087981 */ /* 0x001ea2000c1e1900 */
[----:B------:R-:W-:Y:S01]  /*0380*/  BSSY.RECONVERGENT B0, `(.L_x_6) ;  /* 0x000000f000007945 */ /* 0x000fe20003800200 */
[----:B------:R-:W-:Y:S01]  /*0390*/  MOV R10, UR4 ;  /* 0x00000004000a7c02 */ /* 0x000fe20008000f00 */
[----:B------:R-:W-:Y:S02]  /*03a0*/  IMAD.U32 R13, RZ, RZ, UR5 ;  /* 0x00000005ff0d7e24 */ /* 0x000fe4000f8e00ff */
[----:B--2---:R-:W-:Y:S01]  /*03b0*/  FADD R11, R8, 1 ;  /* 0x3f800000080b7421 */ /* 0x004fe20000000000 */
[----:B------:R-:W-:-:S04]  /*03c0*/  IMAD.U32 R8, RZ, RZ, UR6 ;  /* 0x00000006ff087e24 */ /* 0x000fc8000f8e00ff */
[----:B------:R1:W-:Y:S03]  /*03d0*/  STG.E desc[UR8][R6.64], R11 ;  /* 0x0000000b06007986 */ /* 0x0003e6000c101908 */
.L_x_7:
[----:B01----:R-:W-:Y:S01]  /*03e0*/  MOV R4, R10 ;  /* 0x0000000a00047202 */ /* 0x003fe20000000f00 */
[----:B------:R-:W-:-:S05]  /*03f0*/  IMAD.MOV.U32 R5, RZ, RZ, R13 ;  /* 0x000000ffff057224 */ /* 0x000fca00078e000d */
[----:B------:R-:W2:Y:S01]  /*0400*/  LDG.E R7, desc[UR8][R4.64+-0x4] ;  /* 0xfffffc0804077981 */ /* 0x000ea2000c1e1900 */
[----:B------:R-:W-:Y:S02]  /*0410*/  IADD3 R8, PT, PT, R8, 0x1, RZ ;  /* 0x0000000108087810 */ /* 0x000fe40007ffe0ff */
[----:B------:R-:W-:Y:S02]  /*0420*/  IADD3 R10, P1, PT, R4, 0x4, RZ ;  /* 0x00000004040a7810 */ /* 0x000fe40007f3e0ff */
[----:B------:R-:W-:-:S03]  /*0430*/  ISETP.NE.AND P0, PT, R8, -0x1, PT ;  /* 0xffffffff0800780c */ /* 0x000fc60003f05270 */
[----:B------:R-:W-:Y:S01]  /*0440*/  IMAD.X R13, RZ, RZ, R5, P1 ;  /* 0x000000ffff0d7224 */ /* 0x000fe200008e0605 */
[----:B--2---:R0:W-:Y:S09]  /*0450*/  STG.E desc[UR8][R4.64], R7 ;  /* 0x0000000704007986 */ /* 0x0041f2000c101908 */
[----:B------:R-:W-:Y:S05]  /*0460*/  @P0 BRA `(.L_x_7) ;  /* 0xfffffffc00dc0947 */ /* 0x000fea000383ffff */
[----:B------:R-:W-:Y:S05]  /*0470*/  BSYNC.RECONVERGENT B0 ;  /* 0x0000000000007941 */ /* 0x000fea0003800200 */
.L_x_6:
[----:B------:R-:W-:Y:S06]  /*0480*/  MEMBAR.SC.GPU ;  /* 0x0000000000007992 */ /* 0x000fec0000002000 */
[----:B------:R-:W-:-:S00]  /*0490*/  ERRBAR ;  /* 0x00000000000079ab */ /* 0x000fc00000000000 */
[----:B------:R-:W-:Y:S06]  /*04a0*/  CGAERRBAR ;  /* 0x00000000000075ab */ /* 0x000fec0000000000 */
[----:B------:R-:W-:Y:S01]  /*04b0*/  CCTL.IVALL ;  /* 0x00000000ff00798f */ /* 0x000fe20002000000 */
[----:B------:R-:W1:Y:S01]  /*04c0*/  LDCU UR7, c[0x0][0x380] ;  /* 0x00007000ff0777ac */ /* 0x000e620008000800 */
[----:B------:R-:W-:Y:S02]  /*04d0*/  IADD3 R0, PT, PT, R0, 0x1, RZ ;  /* 0x0000000100007810 */ /* 0x000fe40007ffe0ff */
[----:B------:R2:W5:Y:S02]  /*04e0*/  ATOMG.E.EXCH.STRONG.GPU PT, RZ, desc[UR8][R2.64], RZ ;  /* 0x800000ff02ff79a8 */ /* 0x000564000c1ef108 */
[----:B-1----:R-:W-:-:S13]  /*04f0*/  ISETP.NE.AND P0, PT, R0, UR7, PT ;  /* 0x0000000700007c0c */ /* 0x002fda000bf05270 */
[----:B--2---:R-:W-:Y:S05]  /*0500*/  @!P0 EXIT ;  /* 0x000000000000894d */ /* 0x004fea0003800000 */
[----:B------:R-:W-:Y:S05]  /*0510*/  BRA `(.L_x_8) ;  /* 0xfffffffc005c7947 */ /* 0x000fea000383ffff */
.L_x_9:
[----:B------:R-:W-:-:S00]  /*0520*/  BRA `(.L_x_9) ;  /* 0xfffffffc00fc7947 */ /* 0x000fc0000383ffff */
[----:B------:R-:W-:-:S00]  /*0530*/  NOP ;  /* 0x0000000000007918 */ /* 0x000fc00000000000 */
        /* <DEDUP_REMOVED lines=12> */
.L_x_10:


//--------------------- .nv.shared.reserved.0     --------------------------
	.section	.nv.shared.reserved.0,"aw",@nobits
	.weak		__nv_reservedSMEM_offset_0_alias
	.size		__nv_reservedSMEM_offset_0_alias, 0, 64
	.other		__nv_reservedSMEM_offset_0_alias,@"STO_CUDA_RESERVED_SHARED STV_DEFAULT"
__nv_reservedSMEM_offset_0_alias:
	.zero		0
	.zero		64


//--------------------- .nv.global                --------------------------
	.section	.nv.global,"aw",@nobits
	.align	4
.nv.global:
	.type		lock_var,@object
	.size		lock_var,(counter - lock_var)
lock_var:
	.zero		4
	.type		counter,@object
	.size		counter,(.L_1 - counter)
counter:
	.zero		4
.L_1:


//--------------------- .nv.constant0._Z17kernel_operationsiPfi --------------------------
	.section	.nv.constant0._Z17kernel_operationsiPfi,"a",@progbits
	.sectionflags	@""
	.align	4
.nv.constant0._Z17kernel_operationsiPfi:
	.zero		916


//--------------------- SYMBOLS --------------------------

	.type		.nv.reservedSmem.offset0,@object
	.size		.nv.reservedSmem.offset0,0x4
